	.headerflags	@"EF_CUDA_TEXMODE_UNIFIED EF_CUDA_64BIT_ADDRESS EF_CUDA_ACCELERATORS EF_CUDA_SM90 EF_CUDA_VIRTUAL_SM(EF_CUDA_SM90)"
	.elftype	@"ET_EXEC"


//--------------------- .nv.info                  --------------------------
	.section	.nv.info,"",@"SHT_CUDA_INFO"
	.align	4


	//----- nvinfo : EIATTR_REGCOUNT
	.align		4
        /*0000*/ 	.byte	0x04, 0x2f
        /*0002*/ 	.short	(.L_1 - .L_0)
	.align		4
.L_0:
        /*0004*/ 	.word	index@(triton_poi_fused_convolution_relu_0)
        /*0008*/ 	.word	0x0000000c


	//----- nvinfo : EIATTR_MIN_STACK_SIZE
	.align		4
.L_1:
        /*000c*/ 	.byte	0x04, 0x12
        /*000e*/ 	.short	(.L_3 - .L_2)
	.align		4
.L_2:
        /*0010*/ 	.word	index@(triton_poi_fused_convolution_relu_0)
        /*0014*/ 	.word	0x00000000


	//----- nvinfo : EIATTR_FRAME_SIZE
	.align		4
.L_3:
        /*0018*/ 	.byte	0x04, 0x11
        /*001a*/ 	.short	(.L_5 - .L_4)
	.align		4
.L_4:
        /*001c*/ 	.word	index@(triton_poi_fused_convolution_relu_0)
        /*0020*/ 	.word	0x00000000


	//----- nvinfo : EIATTR_MIN_STACK_SIZE
	.align		4
.L_5:
        /*0024*/ 	.byte	0x04, 0x12
        /*0026*/ 	.short	(.L_7 - .L_6)
	.align		4
.L_6:
        /*0028*/ 	.word	index@(triton_poi_fused_convolution_relu_0)
        /*002c*/ 	.word	0x00000000
.L_7:


//--------------------- .nv.info.triton_poi_fused_convolution_relu_0 --------------------------
	.section	.nv.info.triton_poi_fused_convolution_relu_0,"",@"SHT_CUDA_INFO"
	.sectionflags	@""
	.align	4


	//----- nvinfo : EIATTR_CUDA_API_VERSION
	.align		4
        /*0000*/ 	.byte	0x04, 0x37
        /*0002*/ 	.short	(.L_9 - .L_8)
.L_8:
        /*0004*/ 	.word	0x0000007c


	//----- nvinfo : EIATTR_KPARAM_INFO
	.align		4
.L_9:
        /*0008*/ 	.byte	0x04, 0x17
        /*000a*/ 	.short	(.L_11 - .L_10)
.L_10:
        /*000c*/ 	.word	0x00000000
        /*0010*/ 	.short	0x0002
        /*0012*/ 	.short	0x0010
        /*0014*/ 	.byte	0x00, 0xf0, 0x11, 0x00


	//----- nvinfo : EIATTR_KPARAM_INFO
	.align		4
.L_11:
        /*0018*/ 	.byte	0x04, 0x17
        /*001a*/ 	.short	(.L_13 - .L_12)
.L_12:
        /*001c*/ 	.word	0x00000000
        /*0020*/ 	.short	0x0001
        /*0022*/ 	.short	0x0008
        /*0024*/ 	.byte	0x00, 0xf4, 0x21, 0x00


	//----- nvinfo : EIATTR_KPARAM_INFO
	.align		4
.L_13:
        /*0028*/ 	.byte	0x04, 0x17
        /*002a*/ 	.short	(.L_15 - .L_14)
.L_14:
        /*002c*/ 	.word	0x00000000
        /*0030*/ 	.short	0x0000
        /*0032*/ 	.short	0x0000
        /*0034*/ 	.byte	0x00, 0xf4, 0x21, 0x00


	//----- nvinfo : EIATTR_SPARSE_MMA_MASK
	.align		4
.L_15:
        /*0038*/ 	.byte	0x03, 0x50
        /*003a*/ 	.short	0x0000


	//----- nvinfo : EIATTR_MAXREG_COUNT
	.align		4
        /*003c*/ 	.byte	0x03, 0x1b
        /*003e*/ 	.short	0x00ff


	//----- nvinfo : EIATTR_EXIT_INSTR_OFFSETS
	.align		4
        /*0040*/ 	.byte	0x04, 0x1c
        /*0042*/ 	.short	(.L_17 - .L_16)


	//   ....[0]....
.L_16:
        /*0044*/ 	.word	0x000001b0


	//----- nvinfo : EIATTR_REQNTID
	.align		4
.L_17:
        /*0048*/ 	.byte	0x04, 0x10
        /*004a*/ 	.short	(.L_19 - .L_18)
.L_18:
        /*004c*/ 	.word	0x00000080
        /*0050*/ 	.word	0x00000001
        /*0054*/ 	.word	0x00000001


	//----- nvinfo : EIATTR_CBANK_PARAM_SIZE
	.align		4
.L_19:
        /*0058*/ 	.byte	0x03, 0x19
        /*005a*/ 	.short	0x0014


	//----- nvinfo : EIATTR_PARAM_CBANK
	.align		4
        /*005c*/ 	.byte	0x04, 0x0a
        /*005e*/ 	.short	(.L_21 - .L_20)
	.align		4
.L_20:
        /*0060*/ 	.word	index@(.nv.constant0.triton_poi_fused_convolution_relu_0)
        /*0064*/ 	.short	0x0210
        /*0066*/ 	.short	0x0014


	//----- nvinfo : EIATTR_SW_WAR
	.align		4
.L_21:
        /*0068*/ 	.byte	0x04, 0x36
        /*006a*/ 	.short	(.L_23 - .L_22)
.L_22:
        /*006c*/ 	.word	0x00000008
.L_23:


//--------------------- .nv.callgraph             --------------------------
	.section	.nv.callgraph,"",@"SHT_CUDA_CALLGRAPH"
	.align	4
	.sectionentsize	8
	.align		4
        /*0000*/ 	.word	0x00000000
	.align		4
        /*0004*/ 	.word	0xffffffff
	.align		4
        /*0008*/ 	.word	0x00000000
	.align		4
        /*000c*/ 	.word	0xfffffffe
	.align		4
        /*0010*/ 	.word	0x00000000
	.align		4
        /*0014*/ 	.word	0xfffffffd
	.align		4
        /*0018*/ 	.word	0x00000000
	.align		4
        /*001c*/ 	.word	0xfffffffc


//--------------------- .text.triton_poi_fused_convolution_relu_0 --------------------------
	.section	.text.triton_poi_fused_convolution_relu_0,"ax",@progbits
	.align	128
        .global         triton_poi_fused_convolution_relu_0
        .type           triton_poi_fused_convolution_relu_0,@function
        .size           triton_poi_fused_convolution_relu_0,(.L_x_1 - triton_poi_fused_convolution_relu_0)
        .other          triton_poi_fused_convolution_relu_0,@"STO_CUDA_ENTRY STV_DEFAULT"
triton_poi_fused_convolution_relu_0:
.text.triton_poi_fused_convolution_relu_0:
[----:B------:R-:W-:Y:S01]  /*0000*/  LDC R1, c[0x0][0x28] ;  /* 0x00000a00ff017b82 */ /* 0x000fe20000000800 */
[----:B------:R-:W1:Y:S07]  /*0010*/  S2R R0, SR_TID.X ;  /* 0x0000000000007919 */ /* 0x000e6e0000002100 */
[----:B------:R-:W2:Y:S01]  /*0020*/  LDC.64 R4, c[0x0][0x218] ;  /* 0x00008600ff047b82 */ /* 0x000ea20000000a00 */
[----:B------:R-:W-:Y:S01]  /*0030*/  ULDC.64 UR4, c[0x0][0x208] ;  /* 0x0000820000047ab9 */ /* 0x000fe20000000a00 */
[----:B------:R-:W3:Y:S06]  /*0040*/  S2R R7, SR_CTAID.X ;  /* 0x0000000000077919 */ /* 0x000eec0000002500 */
[----:B------:R-:W4:Y:S01]  /*0050*/  LDC.64 R2, c[0x0][0x210] ;  /* 0x00008400ff027b82 */ /* 0x000f220000000a00 */
[----:B-1----:R-:W-:Y:S01]  /*0060*/  IMAD.SHL.U32 R0, R0, 0x2, RZ ;  /* 0x0000000200007824 */ /* 0x002fe200078e00ff */
[----:B---3--:R-:W-:-:S04]  /*0070*/  SHF.R.S32.HI R6, RZ, 0x17, R7 ;  /* 0x00000017ff067819 */ /* 0x008fc80000011407 */
[----:B------:R-:W-:Y:S02]  /*0080*/  LOP3.LUT R0, R0, 0xfe, RZ, 0xc0, !PT ;  /* 0x000000fe00007812 */ /* 0x000fe400078ec0ff */
[----:B------:R-:W-:-:S03]  /*0090*/  SGXT R6, R6, 0x1 ;  /* 0x000000010606781a */ /* 0x000fc60000000200 */
[----:B------:R-:W-:-:S04]  /*00a0*/  IMAD R7, R7, 0x100, R0 ;  /* 0x0000010007077824 */ /* 0x000fc800078e0200 */
[----:B----4-:R-:W-:Y:S01]  /*00b0*/  IMAD.WIDE R2, R7, 0x4, R2 ;  /* 0x0000000407027825 */ /* 0x010fe200078e0202 */
[----:B------:R-:W-:-:S04]  /*00c0*/  LEA.HI R6, R6, R7, RZ, 0x8 ;  /* 0x0000000706067211 */ /* 0x000fc800078f40ff */
[----:B------:R-:W-:-:S04]  /*00d0*/  SHF.R.S32.HI R6, RZ, 0x8, R6 ;  /* 0x00000008ff067819 */ /* 0x000fc80000011406 */
[----:B------:R-:W-:-:S04]  /*00e0*/  LEA.HI R0, R6, R6, RZ, 0x2 ;  /* 0x0000000606007211 */ /* 0x000fc800078f10ff */
[----:B------:R-:W-:-:S05]  /*00f0*/  LOP3.LUT R9, R0, 0xfffffffc, RZ, 0xc0, !PT ;  /* 0xfffffffc00097812 */ /* 0x000fca00078ec0ff */
[----:B------:R-:W-:Y:S02]  /*0100*/  IMAD.IADD R9, R6, 0x1, -R9 ;  /* 0x0000000106097824 */ /* 0x000fe400078e0a09 */
[----:B------:R-:W3:Y:S02]  /*0110*/  LDG.E.64 R6, desc[UR4][R2.64] ;  /* 0x0000000402067981 */ /* 0x000ee4000c1e1b00 */
[----:B--2---:R-:W-:-:S06]  /*0120*/  IMAD.WIDE R4, R9, 0x4, R4 ;  /* 0x0000000409047825 */ /* 0x004fcc00078e0204 */
[----:B------:R-:W3:Y:S02]  /*0130*/  LDG.E.EL R4, desc[UR4][R4.64] ;  /* 0x0000000404047981 */ /* 0x000ee4000c2e1900 */
[CC--:B---3--:R-:W-:Y:S01]  /*0140*/  FSETP.GEU.AND P0, PT, R6.reuse, -R4.reuse, PT ;  /* 0x800000040600720b */ /* 0x0c8fe20003f0e000 */
[--C-:B------:R-:W-:Y:S01]  /*0150*/  FADD R6, R6, R4.reuse ;  /* 0x0000000406067221 */ /* 0x100fe20000000000 */
[C---:B------:R-:W-:Y:S01]  /*0160*/  FADD R0, R7.reuse, R4 ;  /* 0x0000000407007221 */ /* 0x040fe20000000000 */
[----:B------:R-:W-:-:S03]  /*0170*/  FSETP.GEU.AND P1, PT, R7, -R4, PT ;  /* 0x800000040700720b */ /* 0x000fc60003f2e000 */
[----:B------:R-:W-:Y:S02]  /*0180*/  FSEL R6, R6, RZ, P0 ;  /* 0x000000ff06067208 */ /* 0x000fe40000000000 */
[----:B------:R-:W-:-:S05]  /*0190*/  FSEL R7, R0, RZ, P1 ;  /* 0x000000ff00077208 */ /* 0x000fca0000800000 */
[----:B------:R-:W-:Y:S01]  /*01a0*/  STG.E.64 desc[UR4][R2.64], R6 ;  /* 0x0000000602007986 */ /* 0x000fe2000c101b04 */
[----:B------:R-:W-:Y:S05]  /*01b0*/  EXIT ;  /* 0x000000000000794d */ /* 0x000fea0003800000 */
.L_x_0:
[----:B------:R-:W-:-:S00]  /*01c0*/  BRA `(.L_x_0) ;  /* 0xfffffffc00fc7947 */ /* 0x000fc0000383ffff */
[----:B------:R-:W-:-:S00]  /*01d0*/  NOP ;  /* 0x0000000000007918 */ /* 0x000fc00000000000 */
        /* <DEDUP_REMOVED lines=10> */
.L_x_1:


//--------------------- .nv.constant0.triton_poi_fused_convolution_relu_0 --------------------------
	.section	.nv.constant0.triton_poi_fused_convolution_relu_0,"a",@progbits
	.sectionflags	@""
	.align	4
.nv.constant0.triton_poi_fused_convolution_relu_0:
	.zero		548
